//
// Generated by NVIDIA NVVM Compiler
//
// Compiler Build ID: CL-36424714
// Cuda compilation tools, release 13.0, V13.0.88
// Based on NVVM 20.0.0
//

.version 9.0
.target sm_100
.address_size 64

	// .globl	_Z13mat_mul_tiledPfS_S_i
// _ZZ13mat_mul_tiledPfS_S_iE4sh_a has been demoted
// _ZZ13mat_mul_tiledPfS_S_iE4sh_b has been demoted

.visible .entry _Z13mat_mul_tiledPfS_S_i(
	.param .u64 .ptr .align 1 _Z13mat_mul_tiledPfS_S_i_param_0,
	.param .u64 .ptr .align 1 _Z13mat_mul_tiledPfS_S_i_param_1,
	.param .u64 .ptr .align 1 _Z13mat_mul_tiledPfS_S_i_param_2,
	.param .u32 _Z13mat_mul_tiledPfS_S_i_param_3
)
{
	.reg .pred 	%p<8>;
	.reg .b32 	%r<55>;
	.reg .b32 	%f<65>;
	.reg .b64 	%rd<21>;
	// demoted variable
	.shared .align 4 .b8 _ZZ13mat_mul_tiledPfS_S_iE4sh_a[16];
	// demoted variable
	.shared .align 4 .b8 _ZZ13mat_mul_tiledPfS_S_iE4sh_b[16];
	ld.param.u64 	%rd5, [_Z13mat_mul_tiledPfS_S_i_param_0];
	ld.param.u64 	%rd6, [_Z13mat_mul_tiledPfS_S_i_param_1];
	ld.param.u64 	%rd4, [_Z13mat_mul_tiledPfS_S_i_param_2];
	ld.param.u32 	%r20, [_Z13mat_mul_tiledPfS_S_i_param_3];
	cvta.to.global.u64 	%rd1, %rd6;
	cvta.to.global.u64 	%rd2, %rd5;
	shr.u32 	%r21, %r20, 31;
	add.s32 	%r22, %r20, %r21;
	shr.s32 	%r1, %r22, 1;
	setp.lt.s32 	%p1, %r20, 2;
	@%p1 bra 	$L__BB0_9;
	mov.u32 	%r24, %ctaid.x;
	mov.u32 	%r25, %tid.y;
	mov.u32 	%r26, %tid.x;
	cvta.to.global.u64 	%rd7, %rd4;
	mov.u32 	%r27, %ctaid.y;
	shl.b32 	%r28, %r27, 1;
	add.s32 	%r29, %r28, %r25;
	mul.lo.s32 	%r30, %r20, %r29;
	shl.b32 	%r31, %r24, 1;
	add.s32 	%r32, %r31, %r26;
	add.s32 	%r33, %r30, %r32;
	mul.wide.u32 	%rd8, %r33, 4;
	add.s64 	%rd3, %rd7, %rd8;
	add.s32 	%r2, %r30, %r26;
	shl.b32 	%r34, %r25, 3;
	mov.u32 	%r35, _ZZ13mat_mul_tiledPfS_S_iE4sh_a;
	add.s32 	%r3, %r35, %r34;
	shl.b32 	%r36, %r26, 2;
	add.s32 	%r4, %r3, %r36;
	add.s32 	%r37, %r24, %r25;
	shl.b32 	%r38, %r37, 1;
	add.s32 	%r5, %r38, %r26;
	mov.u32 	%r39, _ZZ13mat_mul_tiledPfS_S_iE4sh_b;
	add.s32 	%r7, %r39, %r36;
	add.s32 	%r6, %r7, %r34;
	add.s32 	%r40, %r1, -1;
	and.b32  	%r8, %r1, 3;
	setp.lt.u32 	%p2, %r40, 3;
	mov.f32 	%f63, 0f00000000;
	mov.b32 	%r54, 0;
	@%p2 bra 	$L__BB0_4;
	and.b32  	%r54, %r1, 1073741820;
	neg.s32 	%r52, %r54;
	mov.f32 	%f63, 0f00000000;
	mov.u32 	%r50, %r2;
	mov.u32 	%r51, %r5;
$L__BB0_3:
	.pragma "nounroll";
	mul.wide.s32 	%rd9, %r50, 4;
	add.s64 	%rd10, %rd2, %rd9;
	ld.global.f32 	%f8, [%rd10];
	st.shared.f32 	[%r4], %f8;
	mul.wide.s32 	%rd11, %r51, 4;
	add.s64 	%rd12, %rd1, %rd11;
	ld.global.f32 	%f9, [%rd12];
	st.shared.f32 	[%r6], %f9;
	bar.sync 	0;
	ld.shared.f32 	%f10, [%r3];
	ld.shared.f32 	%f11, [%r7];
	fma.rn.f32 	%f12, %f10, %f11, %f63;
	bar.sync 	0;
	ld.shared.f32 	%f13, [%r3+4];
	ld.shared.f32 	%f14, [%r7+8];
	fma.rn.f32 	%f15, %f13, %f14, %f12;
	bar.sync 	0;
	st.global.f32 	[%rd3], %f15;
	ld.global.f32 	%f16, [%rd10+8];
	st.shared.f32 	[%r4], %f16;
	ld.global.f32 	%f17, [%rd12+16];
	st.shared.f32 	[%r6], %f17;
	bar.sync 	0;
	ld.shared.f32 	%f18, [%r3];
	ld.shared.f32 	%f19, [%r7];
	fma.rn.f32 	%f20, %f18, %f19, %f15;
	bar.sync 	0;
	ld.shared.f32 	%f21, [%r3+4];
	ld.shared.f32 	%f22, [%r7+8];
	fma.rn.f32 	%f23, %f21, %f22, %f20;
	bar.sync 	0;
	st.global.f32 	[%rd3], %f23;
	ld.global.f32 	%f24, [%rd10+16];
	st.shared.f32 	[%r4], %f24;
	ld.global.f32 	%f25, [%rd12+32];
	st.shared.f32 	[%r6], %f25;
	bar.sync 	0;
	ld.shared.f32 	%f26, [%r3];
	ld.shared.f32 	%f27, [%r7];
	fma.rn.f32 	%f28, %f26, %f27, %f23;
	bar.sync 	0;
	ld.shared.f32 	%f29, [%r3+4];
	ld.shared.f32 	%f30, [%r7+8];
	fma.rn.f32 	%f31, %f29, %f30, %f28;
	bar.sync 	0;
	st.global.f32 	[%rd3], %f31;
	ld.global.f32 	%f32, [%rd10+24];
	st.shared.f32 	[%r4], %f32;
	ld.global.f32 	%f33, [%rd12+48];
	st.shared.f32 	[%r6], %f33;
	bar.sync 	0;
	ld.shared.f32 	%f34, [%r3];
	ld.shared.f32 	%f35, [%r7];
	fma.rn.f32 	%f36, %f34, %f35, %f31;
	bar.sync 	0;
	ld.shared.f32 	%f37, [%r3+4];
	ld.shared.f32 	%f38, [%r7+8];
	fma.rn.f32 	%f63, %f37, %f38, %f36;
	bar.sync 	0;
	st.global.f32 	[%rd3], %f63;
	add.s32 	%r52, %r52, 4;
	add.s32 	%r51, %r51, 16;
	add.s32 	%r50, %r50, 8;
	setp.ne.s32 	%p3, %r52, 0;
	@%p3 bra 	$L__BB0_3;
$L__BB0_4:
	setp.eq.s32 	%p4, %r8, 0;
	@%p4 bra 	$L__BB0_9;
	setp.eq.s32 	%p5, %r8, 1;
	@%p5 bra 	$L__BB0_7;
	shl.b32 	%r41, %r54, 1;
	add.s32 	%r42, %r2, %r41;
	mul.wide.s32 	%rd13, %r42, 4;
	add.s64 	%rd14, %rd2, %rd13;
	ld.global.f32 	%f39, [%rd14];
	st.shared.f32 	[%r4], %f39;
	shl.b32 	%r43, %r54, 2;
	add.s32 	%r44, %r5, %r43;
	mul.wide.s32 	%rd15, %r44, 4;
	add.s64 	%rd16, %rd1, %rd15;
	ld.global.f32 	%f40, [%rd16];
	st.shared.f32 	[%r6], %f40;
	bar.sync 	0;
	ld.shared.f32 	%f41, [%r3];
	ld.shared.f32 	%f42, [%r7];
	fma.rn.f32 	%f43, %f41, %f42, %f63;
	bar.sync 	0;
	ld.shared.f32 	%f44, [%r3+4];
	ld.shared.f32 	%f45, [%r7+8];
	fma.rn.f32 	%f46, %f44, %f45, %f43;
	bar.sync 	0;
	st.global.f32 	[%rd3], %f46;
	ld.global.f32 	%f47, [%rd14+8];
	st.shared.f32 	[%r4], %f47;
	ld.global.f32 	%f48, [%rd16+16];
	st.shared.f32 	[%r6], %f48;
	bar.sync 	0;
	ld.shared.f32 	%f49, [%r3];
	ld.shared.f32 	%f50, [%r7];
	fma.rn.f32 	%f51, %f49, %f50, %f46;
	bar.sync 	0;
	ld.shared.f32 	%f52, [%r3+4];
	ld.shared.f32 	%f53, [%r7+8];
	fma.rn.f32 	%f63, %f52, %f53, %f51;
	bar.sync 	0;
	st.global.f32 	[%rd3], %f63;
	add.s32 	%r54, %r54, 2;
$L__BB0_7:
	and.b32  	%r45, %r1, 1;
	setp.eq.b32 	%p6, %r45, 1;
	not.pred 	%p7, %p6;
	@%p7 bra 	$L__BB0_9;
	shl.b32 	%r46, %r54, 1;
	add.s32 	%r47, %r2, %r46;
	mul.wide.s32 	%rd17, %r47, 4;
	add.s64 	%rd18, %rd2, %rd17;
	ld.global.f32 	%f54, [%rd18];
	st.shared.f32 	[%r4], %f54;
	shl.b32 	%r48, %r54, 2;
	add.s32 	%r49, %r5, %r48;
	mul.wide.s32 	%rd19, %r49, 4;
	add.s64 	%rd20, %rd1, %rd19;
	ld.global.f32 	%f55, [%rd20];
	st.shared.f32 	[%r6], %f55;
	bar.sync 	0;
	ld.shared.f32 	%f56, [%r3];
	ld.shared.f32 	%f57, [%r7];
	fma.rn.f32 	%f58, %f56, %f57, %f63;
	bar.sync 	0;
	ld.shared.f32 	%f59, [%r3+4];
	ld.shared.f32 	%f60, [%r7+8];
	fma.rn.f32 	%f61, %f59, %f60, %f58;
	bar.sync 	0;
	st.global.f32 	[%rd3], %f61;
$L__BB0_9:
	ret;

}


// ===== COMPILED SASS (sm_100) =====

	.target	sm_100

	.elftype	@"ET_EXEC"


//--------------------- .note.nv.tkinfo           --------------------------
	.section	.note.nv.tkinfo,"",@"SHT_NOTE"
	.sectionflags	@"SHF_NOTE_NV_TKINFO"
	.tkinfo
        /*0018*/ 	.word	0x00000002
        /*0030*/ 	.string	""
        /*0030*/ 	.string	"ptxas"
        /*0030*/ 	.string	"Cuda compilation tools, release 13.0, V13.0.88"
        /*0030*/ 	.string	"Build cuda_13.0.r13.0/compiler.36424714_0"
        /*0030*/ 	.string	"-arch sm_100 -m 64 "



//--------------------- .note.nv.cuinfo           --------------------------
	.section	.note.nv.cuinfo,"",@"SHT_NOTE"
	.sectionflags	@"SHF_NOTE_NV_CUINFO"
        /*0018*/ 	.short	0x0002
        /*001a*/ 	.short	0x0064
        /*001c*/ 	.short	0x0082
	.zero		2


//--------------------- .nv.info                  --------------------------
	.section	.nv.info,"",@"SHT_CUDA_INFO"
	.align	4


	//----- nvinfo : EIATTR_REGCOUNT
	.align		4
        /*0000*/ 	.byte	0x04, 0x2f
        /*0002*/ 	.short	(.L_1 - .L_0)
	.align		4
.L_0:
        /*0004*/ 	.word	index@(_Z13mat_mul_tiledPfS_S_i)
        /*0008*/ 	.word	0x0000001c


	//----- nvinfo : EIATTR_FRAME_SIZE
	.align		4
.L_1:
        /*000c*/ 	.byte	0x04, 0x11
        /*000e*/ 	.short	(.L_3 - .L_2)
	.align		4
.L_2:
        /*0010*/ 	.word	index@(_Z13mat_mul_tiledPfS_S_i)
        /*0014*/ 	.word	0x00000000


	//----- nvinfo : EIATTR_MIN_STACK_SIZE
	.align		4
.L_3:
        /*0018*/ 	.byte	0x04, 0x12
        /*001a*/ 	.short	(.L_5 - .L_4)
	.align		4
.L_4:
        /*001c*/ 	.word	index@(_Z13mat_mul_tiledPfS_S_i)
        /*0020*/ 	.word	0x00000000
.L_5:


//--------------------- .nv.compat                --------------------------
	.section	.nv.compat,"",@"SHT_CUDA_COMPAT_INFO"
	.align	4
        /*0000*/ 	.byte	0x02, 0x09, 0x00, 0x00, 0x02, 0x02, 0x01, 0x00, 0x02, 0x05, 0x05, 0x00, 0x03, 0x07, 0x01, 0x01
        /*0010*/ 	.byte	0x02, 0x03, 0x00, 0x00, 0x02, 0x06, 0x01, 0x00, 0x04, 0x0b, 0x08, 0x00, 0x09, 0x00, 0x00, 0x00
        /*0020*/ 	.byte	0x00, 0x00, 0x00, 0x00


//--------------------- .nv.info._Z13mat_mul_tiledPfS_S_i --------------------------
	.section	.nv.info._Z13mat_mul_tiledPfS_S_i,"",@"SHT_CUDA_INFO"
	.sectionflags	@""
	.align	4


	//----- nvinfo : EIATTR_CUDA_API_VERSION
	.align		4
        /*0000*/ 	.byte	0x04, 0x37
        /*0002*/ 	.short	(.L_7 - .L_6)
.L_6:
        /*0004*/ 	.word	0x00000082


	//----- nvinfo : EIATTR_KPARAM_INFO
	.align		4
.L_7:
        /*0008*/ 	.byte	0x04, 0x17
        /*000a*/ 	.short	(.L_9 - .L_8)
.L_8:
        /*000c*/ 	.word	0x00000000
        /*0010*/ 	.short	0x0003
        /*0012*/ 	.short	0x0018
        /*0014*/ 	.byte	0x00, 0xf0, 0x11, 0x00


	//----- nvinfo : EIATTR_KPARAM_INFO
	.align		4
.L_9:
        /*0018*/ 	.byte	0x04, 0x17
        /*001a*/ 	.short	(.L_11 - .L_10)
.L_10:
        /*001c*/ 	.word	0x00000000
        /*0020*/ 	.short	0x0002
        /*0022*/ 	.short	0x0010
        /*0024*/ 	.byte	0x00, 0xf5, 0x21, 0x00


	//----- nvinfo : EIATTR_KPARAM_INFO
	.align		4
.L_11:
        /*0028*/ 	.byte	0x04, 0x17
        /*002a*/ 	.short	(.L_13 - .L_12)
.L_12:
        /*002c*/ 	.word	0x00000000
        /*0030*/ 	.short	0x0001
        /*0032*/ 	.short	0x0008
        /*0034*/ 	.byte	0x00, 0xf5, 0x21, 0x00


	//----- nvinfo : EIATTR_KPARAM_INFO
	.align		4
.L_13:
        /*0038*/ 	.byte	0x04, 0x17
        /*003a*/ 	.short	(.L_15 - .L_14)
.L_14:
        /*003c*/ 	.word	0x00000000
        /*0040*/ 	.short	0x0000
        /*0042*/ 	.short	0x0000
        /*0044*/ 	.byte	0x00, 0xf5, 0x21, 0x00


	//----- nvinfo : EIATTR_SPARSE_MMA_MASK
	.align		4
.L_15:
        /*0048*/ 	.byte	0x03, 0x50
        /*004a*/ 	.short	0x0000


	//----- nvinfo : EIATTR_MAXREG_COUNT
	.align		4
        /*004c*/ 	.byte	0x03, 0x1b
        /*004e*/ 	.short	0x00ff


	//----- nvinfo : EIATTR_NUM_BARRIERS
	.align		4
        /*0050*/ 	.byte	0x02, 0x4c
        /*0052*/ 	.byte	0x01
	.zero		1


	//----- nvinfo : EIATTR_MERCURY_ISA_VERSION
	.align		4
        /*0054*/ 	.byte	0x03, 0x5f
        /*0056*/ 	.short	0x0101


	//----- nvinfo : EIATTR_VRC_CTA_INIT_COUNT
	.align		4
        /*0058*/ 	.byte	0x02, 0x4a
	.zero		1
	.zero		1


	//----- nvinfo : EIATTR_EXIT_INSTR_OFFSETS
	.align		4
        /*005c*/ 	.byte	0x04, 0x1c
        /*005e*/ 	.short	(.L_17 - .L_16)


	//   ....[0]....
.L_16:
        /*0060*/ 	.word	0x00000030


	//   ....[1]....
        /*0064*/ 	.word	0x00000690


	//   ....[2]....
        /*0068*/ 	.word	0x00000910


	//   ....[3]....
        /*006c*/ 	.word	0x00000a60


	//----- nvinfo : EIATTR_CBANK_PARAM_SIZE
	.align		4
.L_17:
        /*0070*/ 	.byte	0x03, 0x19
        /*0072*/ 	.short	0x001c


	//----- nvinfo : EIATTR_PARAM_CBANK
	.align		4
        /*0074*/ 	.byte	0x04, 0x0a
        /*0076*/ 	.short	(.L_19 - .L_18)
	.align		4
.L_18:
        /*0078*/ 	.word	index@(.nv.constant0._Z13mat_mul_tiledPfS_S_i)
        /*007c*/ 	.short	0x0380
        /*007e*/ 	.short	0x001c


	//----- nvinfo : EIATTR_SW_WAR
	.align		4
.L_19:
        /*0080*/ 	.byte	0x04, 0x36
        /*0082*/ 	.short	(.L_21 - .L_20)
.L_20:
        /*0084*/ 	.word	0x00000008
.L_21:


//--------------------- .nv.callgraph             --------------------------
	.section	.nv.callgraph,"",@"SHT_CUDA_CALLGRAPH"
	.align	4
	.sectionentsize	8
	.align		4
        /*0000*/ 	.word	0x00000000
	.align		4
        /*0004*/ 	.word	0xffffffff
	.align		4
        /*0008*/ 	.word	0x00000000
	.align		4
        /*000c*/ 	.word	0xfffffffe
	.align		4
        /*0010*/ 	.word	0x00000000
	.align		4
        /*0014*/ 	.word	0xfffffffd
	.align		4
        /*0018*/ 	.word	0x00000000
	.align		4
        /*001c*/ 	.word	0xfffffffc


//--------------------- .text._Z13mat_mul_tiledPfS_S_i --------------------------
	.section	.text._Z13mat_mul_tiledPfS_S_i,"ax",@progbits
	.align	128
        .global         _Z13mat_mul_tiledPfS_S_i
        .type           _Z13mat_mul_tiledPfS_S_i,@function
        .size           _Z13mat_mul_tiledPfS_S_i,(.L_x_4 - _Z13mat_mul_tiledPfS_S_i)
        .other          _Z13mat_mul_tiledPfS_S_i,@"STO_CUDA_ENTRY STV_DEFAULT"
_Z13mat_mul_tiledPfS_S_i:
.text._Z13mat_mul_tiledPfS_S_i:
[----:B------:R-:W-:Y:S08]  /*0000*/  LDC R1, c[0x0][0x37c] ;  /* 0x0000df00ff017b82 */ /* 0x000ff00000000800 */
[----:B------:R-:W0:Y:S02]  /*0010*/  LDC R0, c[0x0][0x398] ;  /* 0x0000e600ff007b82 */ /* 0x000e240000000800 */
[----:B0-----:R-:W-:-:S13]  /*0020*/  ISETP.GE.AND P0, PT, R0, 0x2, PT ;  /* 0x000000020000780c */ /* 0x001fda0003f06270 */
[----:B------:R-:W-:Y:S05]  /*0030*/  @!P0 EXIT ;  /* 0x000000000000894d */ /* 0x000fea0003800000 */
[----:B------:R-:W0:Y:S01]  /*0040*/  S2R R11, SR_TID.Y ;  /* 0x00000000000b7919 */ /* 0x000e220000002200 */
[----:B------:R-:W1:Y:S01]  /*0050*/  S2UR UR5, SR_CgaCtaId ;  /* 0x00000000000579c3 */ /* 0x000e620000008800 */
[----:B------:R-:W-:Y:S01]  /*0060*/  LEA.HI R15, R0, R0, RZ, 0x1 ;  /* 0x00000000000f7211 */ /* 0x000fe200078f08ff */
[----:B------:R-:W-:Y:S01]  /*0070*/  UMOV UR4, 0x400 ;  /* 0x0000040000047882 */ /* 0x000fe20000000000 */
[----:B------:R-:W2:Y:S01]  /*0080*/  S2R R12, SR_CTAID.Y ;  /* 0x00000000000c7919 */ /* 0x000ea20000002600 */
[----:B------:R-:W3:Y:S01]  /*0090*/  LDCU.64 UR8, c[0x0][0x358] ;  /* 0x00006b00ff0877ac */ /* 0x000ee20008000a00 */
[----:B------:R-:W-:Y:S01]  /*00a0*/  SHF.R.S32.HI R15, RZ, 0x1, R15 ;  /* 0x00000001ff0f7819 */ /* 0x000fe2000001140f */
[----:B------:R-:W-:Y:S01]  /*00b0*/  HFMA2 R13, -RZ, RZ, 0, 0 ;  /* 0x00000000ff0d7431 */ /* 0x000fe200000001ff */
[----:B------:R-:W4:Y:S01]  /*00c0*/  S2R R14, SR_CTAID.X ;  /* 0x00000000000e7919 */ /* 0x000f220000002500 */
[----:B------:R-:W5:Y:S01]  /*00d0*/  LDC.64 R2, c[0x0][0x390] ;  /* 0x0000e400ff027b82 */ /* 0x000f620000000a00 */
[C---:B------:R-:W-:Y:S01]  /*00e0*/  IADD3 R4, PT, PT, R15.reuse, -0x1, RZ ;  /* 0xffffffff0f047810 */ /* 0x040fe20007ffe0ff */
[----:B------:R-:W-:Y:S01]  /*00f0*/  IMAD.MOV.U32 R9, RZ, RZ, RZ ;  /* 0x000000ffff097224 */ /* 0x000fe200078e00ff */
[----:B------:R-:W4:Y:S01]  /*0100*/  S2R R7, SR_TID.X ;  /* 0x0000000000077919 */ /* 0x000f220000002100 */
[----:B------:R-:W-:-:S02]  /*0110*/  LOP3.LUT R20, R15, 0x3, RZ, 0xc0, !PT ;  /* 0x000000030f147812 */ /* 0x000fc400078ec0ff */
[----:B------:R-:W-:Y:S02]  /*0120*/  ISETP.GE.U32.AND P1, PT, R4, 0x3, PT ;  /* 0x000000030400780c */ /* 0x000fe40003f26070 */
[----:B------:R-:W-:Y:S01]  /*0130*/  ISETP.NE.AND P0, PT, R20, RZ, PT ;  /* 0x000000ff1400720c */ /* 0x000fe20003f05270 */
[----:B-1----:R-:W-:Y:S02]  /*0140*/  ULEA UR6, UR5, UR4, 0x18 ;  /* 0x0000000405067291 */ /* 0x002fe4000f8ec0ff */
[----:B------:R-:W-:-:S04]  /*0150*/  UIADD3 UR4, UPT, UPT, UR4, 0x10, URZ ;  /* 0x0000001004047890 */ /* 0x000fc8000fffe0ff */
[----:B------:R-:W-:Y:S01]  /*0160*/  ULEA UR4, UR5, UR4, 0x18 ;  /* 0x0000000405047291 */ /* 0x000fe2000f8ec0ff */
[----:B0-----:R-:W-:Y:S02]  /*0170*/  LEA R8, R11, UR6, 0x3 ;  /* 0x000000060b087c11 */ /* 0x001fe4000f8e18ff */
[----:B--2---:R-:W-:Y:S02]  /*0180*/  LEA R12, R12, R11, 0x1 ;  /* 0x0000000b0c0c7211 */ /* 0x004fe400078e08ff */
[C---:B----4-:R-:W-:Y:S02]  /*0190*/  LEA R5, R14.reuse, R7, 0x1 ;  /* 0x000000070e057211 */ /* 0x050fe400078e08ff */
[----:B------:R-:W-:Y:S02]  /*01a0*/  IADD3 R14, PT, PT, R14, R11, RZ ;  /* 0x0000000b0e0e7210 */ /* 0x000fe40007ffe0ff */
[----:B------:R-:W-:Y:S01]  /*01b0*/  LEA R10, R7, R8, 0x2 ;  /* 0x00000008070a7211 */ /* 0x000fe200078e10ff */
[----:B------:R-:W-:-:S02]  /*01c0*/  IMAD R5, R12, R0, R5 ;  /* 0x000000000c057224 */ /* 0x000fc400078e0205 */
[----:B------:R-:W-:Y:S01]  /*01d0*/  IMAD R12, R12, R0, R7 ;  /* 0x000000000c0c7224 */ /* 0x000fe200078e0207 */
[----:B------:R-:W-:Y:S01]  /*01e0*/  LEA R0, R7, UR4, 0x2 ;  /* 0x0000000407007c11 */ /* 0x000fe2000f8e10ff */
[----:B-----5:R-:W-:-:S03]  /*01f0*/  IMAD.WIDE.U32 R2, R5, 0x4, R2 ;  /* 0x0000000405027825 */ /* 0x020fc600078e0002 */
[----:B------:R-:W-:Y:S01]  /*0200*/  LEA R11, R11, R0, 0x3 ;  /* 0x000000000b0b7211 */ /* 0x000fe200078e18ff */
[----:B------:R-:W-:Y:S01]  /*0210*/  IMAD R14, R14, 0x2, R7 ;  /* 0x000000020e0e7824 */ /* 0x000fe200078e0207 */
[----:B---3--:R-:W-:Y:S06]  /*0220*/  @!P1 BRA `(.L_x_0) ;  /* 0x0000000400189947 */ /* 0x008fec0003800000 */
[----:B------:R-:W-:Y:S01]  /*0230*/  LOP3.LUT R13, R15, 0x3ffffffc, RZ, 0xc0, !PT ;  /* 0x3ffffffc0f0d7812 */ /* 0x000fe200078ec0ff */
[----:B------:R-:W-:Y:S01]  /*0240*/  IMAD.MOV.U32 R9, RZ, RZ, RZ ;  /* 0x000000ffff097224 */ /* 0x000fe200078e00ff */
[----:B------:R-:W-:Y:S02]  /*0250*/  MOV R19, R12 ;  /* 0x0000000c00137202 */ /* 0x000fe40000000f00 */
[----:B------:R-:W-:Y:S02]  /*0260*/  MOV R17, R14 ;  /* 0x0000000e00117202 */ /* 0x000fe40000000f00 */
[----:B------:R-:W-:-:S07]  /*0270*/  IADD3 R16, PT, PT, -R13, RZ, RZ ;  /* 0x000000ff0d107210 */ /* 0x000fce0007ffe1ff */
.L_x_1:
[----:B0-----:R-:W0:Y:S08]  /*0280*/  LDC.64 R6, c[0x0][0x380] ;  /* 0x0000e000ff067b82 */ /* 0x001e300000000a00 */
[----:B------:R-:W1:Y:S01]  /*0290*/  LDC.64 R4, c[0x0][0x388] ;  /* 0x0000e200ff047b82 */ /* 0x000e620000000a00 */
[----:B0-----:R-:W-:-:S05]  /*02a0*/  IMAD.WIDE R6, R19, 0x4, R6 ;  /* 0x0000000413067825 */ /* 0x001fca00078e0206 */
[----:B------:R-:W2:Y:S01]  /*02b0*/  LDG.E R21, desc[UR8][R6.64] ;  /* 0x0000000806157981 */ /* 0x000ea2000c1e1900 */
[----:B-1----:R-:W-:-:S05]  /*02c0*/  IMAD.WIDE R4, R17, 0x4, R4 ;  /* 0x0000000411047825 */ /* 0x002fca00078e0204 */
[----:B------:R-:W3:Y:S04]  /*02d0*/  LDG.E R18, desc[UR8][R4.64] ;  /* 0x0000000804127981 */ /* 0x000ee8000c1e1900 */
[----:B--2---:R-:W-:Y:S04]  /*02e0*/  STS [R10], R21 ;  /* 0x000000150a007388 */ /* 0x004fe80000000800 */
[----:B---3--:R-:W-:Y:S01]  /*02f0*/  STS [R11], R18 ;  /* 0x000000120b007388 */ /* 0x008fe20000000800 */
[----:B------:R-:W-:Y:S06]  /*0300*/  BAR.SYNC.DEFER_BLOCKING 0x0 ;  /* 0x0000000000007b1d */ /* 0x000fec0000010000 */
[----:B------:R-:W-:Y:S04]  /*0310*/  LDS R22, [R8] ;  /* 0x0000000008167984 */ /* 0x000fe80000000800 */
[----:B------:R-:W0:Y:S01]  /*0320*/  LDS R23, [R0] ;  /* 0x0000000000177984 */ /* 0x000e220000000800 */
[----:B------:R-:W-:Y:S06]  /*0330*/  BAR.SYNC.DEFER_BLOCKING 0x0 ;  /* 0x0000000000007b1d */ /* 0x000fec0000010000 */
[----:B------:R-:W-:Y:S04]  /*0340*/  LDS R25, [R8+0x4] ;  /* 0x0000040008197984 */ /* 0x000fe80000000800 */
[----:B------:R-:W1:Y:S01]  /*0350*/  LDS R24, [R0+0x8] ;  /* 0x0000080000187984 */ /* 0x000e620000000800 */
[----:B0-----:R-:W-:Y:S01]  /*0360*/  FFMA R22, R22, R23, R9 ;  /* 0x0000001716167223 */ /* 0x001fe20000000009 */
[----:B------:R-:W-:Y:S03]  /*0370*/  BAR.SYNC.DEFER_BLOCKING 0x0 ;  /* 0x0000000000007b1d */ /* 0x000fe60000010000 */
[----:B-1----:R-:W-:-:S05]  /*0380*/  FFMA R25, R25, R24, R22 ;  /* 0x0000001819197223 */ /* 0x002fca0000000016 */
[----:B------:R-:W-:Y:S04]  /*0390*/  STG.E desc[UR8][R2.64], R25 ;  /* 0x0000001902007986 */ /* 0x000fe8000c101908 */
[----:B------:R-:W2:Y:S04]  /*03a0*/  LDG.E R9, desc[UR8][R6.64+0x8] ;  /* 0x0000080806097981 */ /* 0x000ea8000c1e1900 */
        /* <DEDUP_REMOVED lines=28> */
[----:B------:R-:W3:Y:S01]  /*0570*/  LDG.E R4, desc[UR8][R4.64+0x30] ;  /* 0x0000300804047981 */ /* 0x000ee2000c1e1900 */
[----:B------:R-:W-:-:S05]  /*0580*/  VIADD R16, R16, 0x4 ;  /* 0x0000000410107836 */ /* 0x000fca0000000000 */
[----:B------:R-:W-:Y:S02]  /*0590*/  ISETP.NE.AND P1, PT, R16, RZ, PT ;  /* 0x000000ff1000720c */ /* 0x000fe40003f25270 */
[----:B------:R-:W-:Y:S02]  /*05a0*/  IADD3 R19, PT, PT, R19, 0x8, RZ ;  /* 0x0000000813137810 */ /* 0x000fe40007ffe0ff */
[----:B------:R-:W-:Y:S01]  /*05b0*/  IADD3 R17, PT, PT, R17, 0x10, RZ ;  /* 0x0000001011117810 */ /* 0x000fe20007ffe0ff */
        /* <DEDUP_REMOVED lines=8> */
[----:B0-----:R-:W-:-:S04]  /*0640*/  FFMA R9, R18, R9, R25 ;  /* 0x0000000912097223 */ /* 0x001fc80000000019 */
[----:B-1----:R-:W-:Y:S01]  /*0650*/  FFMA R9, R22, R21, R9 ;  /* 0x0000001516097223 */ /* 0x002fe20000000009 */
[----:B------:R-:W-:Y:S06]  /*0660*/  BAR.SYNC.DEFER_BLOCKING 0x0 ;  /* 0x0000000000007b1d */ /* 0x000fec0000010000 */
[----:B------:R0:W-:Y:S01]  /*0670*/  STG.E desc[UR8][R2.64], R9 ;  /* 0x0000000902007986 */ /* 0x0001e2000c101908 */
[----:B------:R-:W-:Y:S05]  /*0680*/  @P1 BRA `(.L_x_1) ;  /* 0xfffffff800fc1947 */ /* 0x000fea000383ffff */
.L_x_0:
[----:B------:R-:W-:Y:S05]  /*0690*/  @!P0 EXIT ;  /* 0x000000000000894d */ /* 0x000fea0003800000 */
[----:B------:R-:W-:Y:S02]  /*06a0*/  ISETP.NE.AND P0, PT, R20, 0x1, PT ;  /* 0x000000011400780c */ /* 0x000fe40003f05270 */
[----:B------:R-:W-:-:S04]  /*06b0*/  LOP3.LUT R15, R15, 0x1, RZ, 0xc0, !PT ;  /* 0x000000010f0f7812 */ /* 0x000fc800078ec0ff */
[----:B------:R-:W-:-:S07]  /*06c0*/  ISETP.NE.U32.AND P1, PT, R15, 0x1, PT ;  /* 0x000000010f00780c */ /* 0x000fce0003f25070 */
[----:B------:R-:W-:Y:S06]  /*06d0*/  @!P0 BRA `(.L_x_2) ;  /* 0x00000000008c8947 */ /* 0x000fec0003800000 */
[----:B------:R-:W1:Y:S01]  /*06e0*/  LDC.64 R4, c[0x0][0x380] ;  /* 0x0000e000ff047b82 */ /* 0x000e620000000a00 */
[C---:B------:R-:W-:Y:S01]  /*06f0*/  LEA R15, R13.reuse, R12, 0x1 ;  /* 0x0000000c0d0f7211 */ /* 0x040fe200078e08ff */
[----:B------:R-:W-:-:S06]  /*0700*/  IMAD R17, R13, 0x4, R14 ;  /* 0x000000040d117824 */ /* 0x000fcc00078e020e */
[----:B------:R-:W2:Y:S01]  /*0710*/  LDC.64 R6, c[0x0][0x388] ;  /* 0x0000e200ff067b82 */ /* 0x000ea20000000a00 */
[----:B-1----:R-:W-:-:S05]  /*0720*/  IMAD.WIDE R4, R15, 0x4, R4 ;  /* 0x000000040f047825 */ /* 0x002fca00078e0204 */
[----:B------:R-:W3:Y:S01]  /*0730*/  LDG.E R15, desc[UR8][R4.64] ;  /* 0x00000008040f7981 */ /* 0x000ee2000c1e1900 */
[----:B--2---:R-:W-:-:S05]  /*0740*/  IMAD.WIDE R6, R17, 0x4, R6 ;  /* 0x0000000411067825 */ /* 0x004fca00078e0206 */
[----:B------:R-:W2:Y:S04]  /*0750*/  LDG.E R16, desc[UR8][R6.64] ;  /* 0x0000000806107981 */ /* 0x000ea8000c1e1900 */
[----:B---3--:R-:W-:Y:S04]  /*0760*/  STS [R10], R15 ;  /* 0x0000000f0a007388 */ /* 0x008fe80000000800 */
[----:B--2---:R-:W-:Y:S01]  /*0770*/  STS [R11], R16 ;  /* 0x000000100b007388 */ /* 0x004fe20000000800 */
[----:B------:R-:W-:Y:S06]  /*0780*/  BAR.SYNC.DEFER_BLOCKING 0x0 ;  /* 0x0000000000007b1d */ /* 0x000fec0000010000 */
[----:B------:R-:W-:Y:S04]  /*0790*/  LDS R18, [R8] ;  /* 0x0000000008127984 */ /* 0x000fe80000000800 */
[----:B------:R-:W1:Y:S01]  /*07a0*/  LDS R17, [R0] ;  /* 0x0000000000117984 */ /* 0x000e620000000800 */
[----:B------:R-:W-:Y:S06]  /*07b0*/  BAR.SYNC.DEFER_BLOCKING 0x0 ;  /* 0x0000000000007b1d */ /* 0x000fec0000010000 */
[----:B------:R-:W-:Y:S04]  /*07c0*/  LDS R20, [R8+0x4] ;  /* 0x0000040008147984 */ /* 0x000fe80000000800 */
[----:B------:R-:W2:Y:S01]  /*07d0*/  LDS R19, [R0+0x8] ;  /* 0x0000080000137984 */ /* 0x000ea20000000800 */
[----:B-1----:R-:W-:Y:S01]  /*07e0*/  FFMA R17, R18, R17, R9 ;  /* 0x0000001112117223 */ /* 0x002fe20000000009 */
[----:B------:R-:W-:Y:S03]  /*07f0*/  BAR.SYNC.DEFER_BLOCKING 0x0 ;  /* 0x0000000000007b1d */ /* 0x000fe60000010000 */
[----:B--2---:R-:W-:-:S05]  /*0800*/  FFMA R17, R20, R19, R17 ;  /* 0x0000001314117223 */ /* 0x004fca0000000011 */
[----:B------:R-:W-:Y:S04]  /*0810*/  STG.E desc[UR8][R2.64], R17 ;  /* 0x0000001102007986 */ /* 0x000fe8000c101908 */
[----:B------:R-:W2:Y:S04]  /*0820*/  LDG.E R5, desc[UR8][R4.64+0x8] ;  /* 0x0000080804057981 */ /* 0x000ea8000c1e1900 */
[----:B------:R-:W3:Y:S01]  /*0830*/  LDG.E R6, desc[UR8][R6.64+0x10] ;  /* 0x0000100806067981 */ /* 0x000ee2000c1e1900 */
[----:B------:R-:W-:-:S03]  /*0840*/  IADD3 R13, PT, PT, R13, 0x2, RZ ;  /* 0x000000020d0d7810 */ /* 0x000fc60007ffe0ff */
[----:B--2---:R-:W-:Y:S04]  /*0850*/  STS [R10], R5 ;  /* 0x000000050a007388 */ /* 0x004fe80000000800 */
[----:B---3--:R-:W-:Y:S01]  /*0860*/  STS [R11], R6 ;  /* 0x000000060b007388 */ /* 0x008fe20000000800 */
[----:B------:R-:W-:Y:S06]  /*0870*/  BAR.SYNC.DEFER_BLOCKING 0x0 ;  /* 0x0000000000007b1d */ /* 0x000fec0000010000 */
[----:B------:R-:W-:Y:S04]  /*0880*/  LDS R16, [R8] ;  /* 0x0000000008107984 */ /* 0x000fe80000000800 */
[----:B0-----:R-:W0:Y:S01]  /*0890*/  LDS R9, [R0] ;  /* 0x0000000000097984 */ /* 0x001e220000000800 */
[----:B------:R-:W-:Y:S06]  /*08a0*/  BAR.SYNC.DEFER_BLOCKING 0x0 ;  /* 0x0000000000007b1d */ /* 0x000fec0000010000 */
[----:B------:R-:W-:Y:S04]  /*08b0*/  LDS R18, [R8+0x4] ;  /* 0x0000040008127984 */ /* 0x000fe80000000800 */
[----:B------:R-:W1:Y:S01]  /*08c0*/  LDS R15, [R0+0x8] ;  /* 0x00000800000f7984 */ /* 0x000e620000000800 */
[----:B0-----:R-:W-:-:S04]  /*08d0*/  FFMA R9, R16, R9, R17 ;  /* 0x0000000910097223 */ /* 0x001fc80000000011 */
[----:B-1----:R-:W-:Y:S01]  /*08e0*/  FFMA R9, R18, R15, R9 ;  /* 0x0000000f12097223 */ /* 0x002fe20000000009 */
[----:B------:R-:W-:Y:S06]  /*08f0*/  BAR.SYNC.DEFER_BLOCKING 0x0 ;  /* 0x0000000000007b1d */ /* 0x000fec0000010000 */
[----:B------:R1:W-:Y:S02]  /*0900*/  STG.E desc[UR8][R2.64], R9 ;  /* 0x0000000902007986 */ /* 0x0003e4000c101908 */
.L_x_2:
[----:B------:R-:W-:Y:S05]  /*0910*/  @P1 EXIT ;  /* 0x000000000000194d */ /* 0x000fea0003800000 */
[----:B------:R-:W2:Y:S01]  /*0920*/  LDC.64 R4, c[0x0][0x380] ;  /* 0x0000e000ff047b82 */ /* 0x000ea20000000a00 */
[C---:B------:R-:W-:Y:S02]  /*0930*/  LEA R15, R13.reuse, R12, 0x1 ;  /* 0x0000000c0d0f7211 */ /* 0x040fe400078e08ff */
[----:B------:R-:W-:-:S05]  /*0940*/  LEA R13, R13, R14, 0x2 ;  /* 0x0000000e0d0d7211 */ /* 0x000fca00078e10ff */
[----:B------:R-:W3:Y:S01]  /*0950*/  LDC.64 R6, c[0x0][0x388] ;  /* 0x0000e200ff067b82 */ /* 0x000ee20000000a00 */
[----:B--2---:R-:W-:-:S06]  /*0960*/  IMAD.WIDE R4, R15, 0x4, R4 ;  /* 0x000000040f047825 */ /* 0x004fcc00078e0204 */
[----:B------:R-:W2:Y:S01]  /*0970*/  LDG.E R5, desc[UR8][R4.64] ;  /* 0x0000000804057981 */ /* 0x000ea2000c1e1900 */
[----:B---3--:R-:W-:-:S06]  /*0980*/  IMAD.WIDE R6, R13, 0x4, R6 ;  /* 0x000000040d067825 */ /* 0x008fcc00078e0206 */
[----:B------:R-:W3:Y:S04]  /*0990*/  LDG.E R6, desc[UR8][R6.64] ;  /* 0x0000000806067981 */ /* 0x000ee8000c1e1900 */
[----:B--2---:R-:W-:Y:S04]  /*09a0*/  STS [R10], R5 ;  /* 0x000000050a007388 */ /* 0x004fe80000000800 */
[----:B---3--:R-:W-:Y:S01]  /*09b0*/  STS [R11], R6 ;  /* 0x000000060b007388 */ /* 0x008fe20000000800 */
[----:B------:R-:W-:Y:S06]  /*09c0*/  BAR.SYNC.DEFER_BLOCKING 0x0 ;  /* 0x0000000000007b1d */ /* 0x000fec0000010000 */
[----:B------:R-:W-:Y:S04]  /*09d0*/  LDS R12, [R8] ;  /* 0x00000000080c7984 */ /* 0x000fe80000000800 */
[----:B------:R-:W2:Y:S01]  /*09e0*/  LDS R13, [R0] ;  /* 0x00000000000d7984 */ /* 0x000ea20000000800 */
[----:B------:R-:W-:Y:S06]  /*09f0*/  BAR.SYNC.DEFER_BLOCKING 0x0 ;  /* 0x0000000000007b1d */ /* 0x000fec0000010000 */
[----:B------:R-:W-:Y:S04]  /*0a00*/  LDS R15, [R8+0x4] ;  /* 0x00000400080f7984 */ /* 0x000fe80000000800 */
[----:B------:R-:W3:Y:S01]  /*0a10*/  LDS R14, [R0+0x8] ;  /* 0x00000800000e7984 */ /* 0x000ee20000000800 */
[----:B--2---:R-:W-:-:S04]  /*0a20*/  FFMA R12, R12, R13, R9 ;  /* 0x0000000d0c0c7223 */ /* 0x004fc80000000009 */
[----:B---3--:R-:W-:Y:S01]  /*0a30*/  FFMA R15, R15, R14, R12 ;  /* 0x0000000e0f0f7223 */ /* 0x008fe2000000000c */
[----:B------:R-:W-:Y:S06]  /*0a40*/  BAR.SYNC.DEFER_BLOCKING 0x0 ;  /* 0x0000000000007b1d */ /* 0x000fec0000010000 */
[----:B------:R-:W-:Y:S01]  /*0a50*/  STG.E desc[UR8][R2.64], R15 ;  /* 0x0000000f02007986 */ /* 0x000fe2000c101908 */
[----:B------:R-:W-:Y:S05]  /*0a60*/  EXIT ;  /* 0x000000000000794d */ /* 0x000fea0003800000 */
.L_x_3:
[----:B------:R-:W-:-:S00]  /*0a70*/  BRA `(.L_x_3) ;  /* 0xfffffffc00fc7947 */ /* 0x000fc0000383ffff */
[----:B------:R-:W-:-:S00]  /*0a80*/  NOP ;  /* 0x0000000000007918 */ /* 0x000fc00000000000 */
[----:B------:R-:W-:-:S00]  /*0a90*/  NOP ;  /* 0x0000000000007918 */ /* 0x000fc00000000000 */
[----:B------:R-:W-:-:S00]  /*0aa0*/  NOP ;  /* 0x0000000000007918 */ /* 0x000fc00000000000 */
[----:B------:R-:W-:-:S00]  /*0ab0*/  NOP ;  /* 0x0000000000007918 */ /* 0x000fc00000000000 */
[----:B------:R-:W-:-:S00]  /*0ac0*/  NOP ;  /* 0x0000000000007918 */ /* 0x000fc00000000000 */
[----:B------:R-:W-:-:S00]  /*0ad0*/  NOP ;  /* 0x0000000000007918 */ /* 0x000fc00000000000 */
[----:B------:R-:W-:-:S00]  /*0ae0*/  NOP ;  /* 0x0000000000007918 */ /* 0x000fc00000000000 */
[----:B------:R-:W-:-:S00]  /*0af0*/  NOP ;  /* 0x0000000000007918 */ /* 0x000fc00000000000 */
.L_x_4:


//--------------------- .nv.shared._Z13mat_mul_tiledPfS_S_i --------------------------
	.section	.nv.shared._Z13mat_mul_tiledPfS_S_i,"aw",@nobits
	.sectionflags	@""
	.align	4
.nv.shared._Z13mat_mul_tiledPfS_S_i:
	.zero		1056


//--------------------- .nv.shared.reserved.0     --------------------------
	.section	.nv.shared.reserved.0,"aw",@nobits
	.weak		__nv_reservedSMEM_offset_0_alias
	.size		__nv_reservedSMEM_offset_0_alias, 0, 64
	.other		__nv_reservedSMEM_offset_0_alias,@"STO_CUDA_RESERVED_SHARED STV_DEFAULT"
__nv_reservedSMEM_offset_0_alias:
	.zero		0
	.zero		64


//--------------------- .nv.constant0._Z13mat_mul_tiledPfS_S_i --------------------------
	.section	.nv.constant0._Z13mat_mul_tiledPfS_S_i,"a",@progbits
	.sectionflags	@""
	.align	4
.nv.constant0._Z13mat_mul_tiledPfS_S_i:
	.zero		924


//--------------------- SYMBOLS --------------------------

	.type		.nv.reservedSmem.offset0,@object
	.size		.nv.reservedSmem.offset0,0x4
	.type		.nv.reservedSmem.cap,@object
	.size		.nv.reservedSmem.cap,0x4
